	.headerflags	@"EF_CUDA_TEXMODE_UNIFIED EF_CUDA_64BIT_ADDRESS EF_CUDA_ACCELERATORS EF_CUDA_SM90 EF_CUDA_VIRTUAL_SM(EF_CUDA_SM90)"
	.elftype	@"ET_EXEC"


//--------------------- .nv.info                  --------------------------
	.section	.nv.info,"",@"SHT_CUDA_INFO"
	.align	4


	//----- nvinfo : EIATTR_REGCOUNT
	.align		4
        /*0000*/ 	.byte	0x04, 0x2f
        /*0002*/ 	.short	(.L_2 - .L_1)
	.align		4
.L_1:
        /*0004*/ 	.word	index@(triton_poi_fused_add_native_group_norm_relu_30)
        /*0008*/ 	.word	0x00000022


	//----- nvinfo : EIATTR_MIN_STACK_SIZE
	.align		4
.L_2:
        /*000c*/ 	.byte	0x04, 0x12
        /*000e*/ 	.short	(.L_4 - .L_3)
	.align		4
.L_3:
        /*0010*/ 	.word	index@(triton_poi_fused_add_native_group_norm_relu_30)
        /*0014*/ 	.word	0x00000000


	//----- nvinfo : EIATTR_FRAME_SIZE
	.align		4
.L_4:
        /*0018*/ 	.byte	0x04, 0x11
        /*001a*/ 	.short	(.L_6 - .L_5)
	.align		4
.L_5:
        /*001c*/ 	.word	index@(triton_poi_fused_add_native_group_norm_relu_30)
        /*0020*/ 	.word	0x00000000


	//----- nvinfo : EIATTR_MIN_STACK_SIZE
	.align		4
.L_6:
        /*0024*/ 	.byte	0x04, 0x12
        /*0026*/ 	.short	(.L_8 - .L_7)
	.align		4
.L_7:
        /*0028*/ 	.word	index@(triton_poi_fused_add_native_group_norm_relu_30)
        /*002c*/ 	.word	0x00000000
.L_8:


//--------------------- .nv.info.triton_poi_fused_add_native_group_norm_relu_30 --------------------------
	.section	.nv.info.triton_poi_fused_add_native_group_norm_relu_30,"",@"SHT_CUDA_INFO"
	.sectionflags	@""
	.align	4


	//----- nvinfo : EIATTR_CUDA_API_VERSION
	.align		4
        /*0000*/ 	.byte	0x04, 0x37
        /*0002*/ 	.short	(.L_10 - .L_9)
.L_9:
        /*0004*/ 	.word	0x0000007c


	//----- nvinfo : EIATTR_KPARAM_INFO
	.align		4
.L_10:
        /*0008*/ 	.byte	0x04, 0x17
        /*000a*/ 	.short	(.L_12 - .L_11)
.L_11:
        /*000c*/ 	.word	0x00000000
        /*0010*/ 	.short	0x000b
        /*0012*/ 	.short	0x0058
        /*0014*/ 	.byte	0x00, 0xf0, 0x11, 0x00


	//----- nvinfo : EIATTR_KPARAM_INFO
	.align		4
.L_12:
        /*0018*/ 	.byte	0x04, 0x17
        /*001a*/ 	.short	(.L_14 - .L_13)
.L_13:
        /*001c*/ 	.word	0x00000000
        /*0020*/ 	.short	0x000a
        /*0022*/ 	.short	0x0050
        /*0024*/ 	.byte	0x00, 0xf4, 0x21, 0x00


	//----- nvinfo : EIATTR_KPARAM_INFO
	.align		4
.L_14:
        /*0028*/ 	.byte	0x04, 0x17
        /*002a*/ 	.short	(.L_16 - .L_15)
.L_15:
        /*002c*/ 	.word	0x00000000
        /*0030*/ 	.short	0x0009
        /*0032*/ 	.short	0x0048
        /*0034*/ 	.byte	0x00, 0xf4, 0x21, 0x00


	//----- nvinfo : EIATTR_KPARAM_INFO
	.align		4
.L_16:
        /*0038*/ 	.byte	0x04, 0x17
        /*003a*/ 	.short	(.L_18 - .L_17)
.L_17:
        /*003c*/ 	.word	0x00000000
        /*0040*/ 	.short	0x0008
        /*0042*/ 	.short	0x0040
        /*0044*/ 	.byte	0x00, 0xf4, 0x21, 0x00


	//----- nvinfo : EIATTR_KPARAM_INFO
	.align		4
.L_18:
        /*0048*/ 	.byte	0x04, 0x17
        /*004a*/ 	.short	(.L_20 - .L_19)
.L_19:
        /*004c*/ 	.word	0x00000000
        /*0050*/ 	.short	0x0007
        /*0052*/ 	.short	0x0038
        /*0054*/ 	.byte	0x00, 0xf4, 0x21, 0x00


	//----- nvinfo : EIATTR_KPARAM_INFO
	.align		4
.L_20:
        /*0058*/ 	.byte	0x04, 0x17
        /*005a*/ 	.short	(.L_22 - .L_21)
.L_21:
        /*005c*/ 	.word	0x00000000
        /*0060*/ 	.short	0x0006
        /*0062*/ 	.short	0x0030
        /*0064*/ 	.byte	0x00, 0xf4, 0x21, 0x00


	//----- nvinfo : EIATTR_KPARAM_INFO
	.align		4
.L_22:
        /*0068*/ 	.byte	0x04, 0x17
        /*006a*/ 	.short	(.L_24 - .L_23)
.L_23:
        /*006c*/ 	.word	0x00000000
        /*0070*/ 	.short	0x0005
        /*0072*/ 	.short	0x0028
        /*0074*/ 	.byte	0x00, 0xf4, 0x21, 0x00


	//----- nvinfo : EIATTR_KPARAM_INFO
	.align		4
.L_24:
        /*0078*/ 	.byte	0x04, 0x17
        /*007a*/ 	.short	(.L_26 - .L_25)
.L_25:
        /*007c*/ 	.word	0x00000000
        /*0080*/ 	.short	0x0004
        /*0082*/ 	.short	0x0020
        /*0084*/ 	.byte	0x00, 0xf4, 0x21, 0x00


	//----- nvinfo : EIATTR_KPARAM_INFO
	.align		4
.L_26:
        /*0088*/ 	.byte	0x04, 0x17
        /*008a*/ 	.short	(.L_28 - .L_27)
.L_27:
        /*008c*/ 	.word	0x00000000
        /*0090*/ 	.short	0x0003
        /*0092*/ 	.short	0x0018
        /*0094*/ 	.byte	0x00, 0xf4, 0x21, 0x00


	//----- nvinfo : EIATTR_KPARAM_INFO
	.align		4
.L_28:
        /*0098*/ 	.byte	0x04, 0x17
        /*009a*/ 	.short	(.L_30 - .L_29)
.L_29:
        /*009c*/ 	.word	0x00000000
        /*00a0*/ 	.short	0x0002
        /*00a2*/ 	.short	0x0010
        /*00a4*/ 	.byte	0x00, 0xf4, 0x21, 0x00


	//----- nvinfo : EIATTR_KPARAM_INFO
	.align		4
.L_30:
        /*00a8*/ 	.byte	0x04, 0x17
        /*00aa*/ 	.short	(.L_32 - .L_31)
.L_31:
        /*00ac*/ 	.word	0x00000000
        /*00b0*/ 	.short	0x0001
        /*00b2*/ 	.short	0x0008
        /*00b4*/ 	.byte	0x00, 0xf4, 0x21, 0x00


	//----- nvinfo : EIATTR_KPARAM_INFO
	.align		4
.L_32:
        /*00b8*/ 	.byte	0x04, 0x17
        /*00ba*/ 	.short	(.L_34 - .L_33)
.L_33:
        /*00bc*/ 	.word	0x00000000
        /*00c0*/ 	.short	0x0000
        /*00c2*/ 	.short	0x0000
        /*00c4*/ 	.byte	0x00, 0xf4, 0x21, 0x00


	//----- nvinfo : EIATTR_SPARSE_MMA_MASK
	.align		4
.L_34:
        /*00c8*/ 	.byte	0x03, 0x50
        /*00ca*/ 	.short	0x0000


	//----- nvinfo : EIATTR_MAXREG_COUNT
	.align		4
        /*00cc*/ 	.byte	0x03, 0x1b
        /*00ce*/ 	.short	0x00ff


	//----- nvinfo : EIATTR_EXIT_INSTR_OFFSETS
	.align		4
        /*00d0*/ 	.byte	0x04, 0x1c
        /*00d2*/ 	.short	(.L_36 - .L_35)


	//   ....[0]....
.L_35:
        /*00d4*/ 	.word	0x00000600


	//----- nvinfo : EIATTR_REQNTID
	.align		4
.L_36:
        /*00d8*/ 	.byte	0x04, 0x10
        /*00da*/ 	.short	(.L_38 - .L_37)
.L_37:
        /*00dc*/ 	.word	0x00000080
        /*00e0*/ 	.word	0x00000001
        /*00e4*/ 	.word	0x00000001


	//----- nvinfo : EIATTR_CBANK_PARAM_SIZE
	.align		4
.L_38:
        /*00e8*/ 	.byte	0x03, 0x19
        /*00ea*/ 	.short	0x005c


	//----- nvinfo : EIATTR_PARAM_CBANK
	.align		4
        /*00ec*/ 	.byte	0x04, 0x0a
        /*00ee*/ 	.short	(.L_40 - .L_39)
	.align		4
.L_39:
        /*00f0*/ 	.word	index@(.nv.constant0.triton_poi_fused_add_native_group_norm_relu_30)
        /*00f4*/ 	.short	0x0210
        /*00f6*/ 	.short	0x005c


	//----- nvinfo : EIATTR_SW_WAR
	.align		4
.L_40:
        /*00f8*/ 	.byte	0x04, 0x36
        /*00fa*/ 	.short	(.L_42 - .L_41)
.L_41:
        /*00fc*/ 	.word	0x00000008
.L_42:


//--------------------- .nv.callgraph             --------------------------
	.section	.nv.callgraph,"",@"SHT_CUDA_CALLGRAPH"
	.align	4
	.sectionentsize	8
	.align		4
        /*0000*/ 	.word	0x00000000
	.align		4
        /*0004*/ 	.word	0xffffffff
	.align		4
        /*0008*/ 	.word	0x00000000
	.align		4
        /*000c*/ 	.word	0xfffffffe
	.align		4
        /*0010*/ 	.word	0x00000000
	.align		4
        /*0014*/ 	.word	0xfffffffd
	.align		4
        /*0018*/ 	.word	0x00000000
	.align		4
        /*001c*/ 	.word	0xfffffffc


//--------------------- .nv.constant4             --------------------------
	.section	.nv.constant4,"a",@progbits
	.align	8
	.align		8
.nv.constant4:
        /*0000*/ 	.dword	_$_str


//--------------------- .text.triton_poi_fused_add_native_group_norm_relu_30 --------------------------
	.section	.text.triton_poi_fused_add_native_group_norm_relu_30,"ax",@progbits
	.align	128
        .global         triton_poi_fused_add_native_group_norm_relu_30
        .type           triton_poi_fused_add_native_group_norm_relu_30,@function
        .size           triton_poi_fused_add_native_group_norm_relu_30,(.L_x_1 - triton_poi_fused_add_native_group_norm_relu_30)
        .other          triton_poi_fused_add_native_group_norm_relu_30,@"STO_CUDA_ENTRY STV_DEFAULT"
triton_poi_fused_add_native_group_norm_relu_30:
.text.triton_poi_fused_add_native_group_norm_relu_30:
[----:B------:R-:W-:Y:S01]  /*0000*/  LDC R1, c[0x0][0x28] ;  /* 0x00000a00ff017b82 */ /* 0x000fe20000000800 */
[----:B------:R-:W1:Y:S07]  /*0010*/  S2R R0, SR_TID.X ;  /* 0x0000000000007919 */ /* 0x000e6e0000002100 */
[----:B------:R-:W2:Y:S01]  /*0020*/  LDC.64 R16, c[0x0][0x250] ;  /* 0x00009400ff107b82 */ /* 0x000ea20000000a00 */
[----:B------:R-:W-:Y:S01]  /*0030*/  ULDC.64 UR4, c[0x0][0x208] ;  /* 0x0000820000047ab9 */ /* 0x000fe20000000a00 */
[----:B------:R-:W3:Y:S06]  /*0040*/  S2R R5, SR_CTAID.X ;  /* 0x0000000000057919 */ /* 0x000eec0000002500 */
[----:B------:R-:W4:Y:S08]  /*0050*/  LDC.64 R20, c[0x0][0x248] ;  /* 0x00009200ff147b82 */ /* 0x000f300000000a00 */
[----:B------:R-:W5:Y:S08]  /*0060*/  LDC.64 R8, c[0x0][0x258] ;  /* 0x00009600ff087b82 */ /* 0x000f700000000a00 */
[----:B------:R-:W2:Y:S01]  /*0070*/  LDC.64 R26, c[0x0][0x228] ;  /* 0x00008a00ff1a7b82 */ /* 0x000ea20000000a00 */
[----:B-1----:R-:W-:-:S07]  /*0080*/  SHF.L.U32 R0, R0, 0x2, RZ ;  /* 0x0000000200007819 */ /* 0x002fce00000006ff */
[----:B------:R-:W1:Y:S01]  /*0090*/  LDC.64 R24, c[0x0][0x238] ;  /* 0x00008e00ff187b82 */ /* 0x000e620000000a00 */
[----:B---3--:R-:W-:Y:S02]  /*00a0*/  SHF.R.S32.HI R3, RZ, 0x16, R5 ;  /* 0x00000016ff037819 */ /* 0x008fe40000011405 */
[----:B------:R-:W-:Y:S02]  /*00b0*/  LOP3.LUT R0, R0, 0x1fc, RZ, 0xc0, !PT ;  /* 0x000001fc00007812 */ /* 0x000fe400078ec0ff */
[----:B------:R-:W-:Y:S02]  /*00c0*/  SGXT R3, R3, 0x1 ;  /* 0x000000010303781a */ /* 0x000fe40000000200 */
[----:B------:R-:W-:Y:S02]  /*00d0*/  LEA R30, R5, R0, 0x9 ;  /* 0x00000000051e7211 */ /* 0x000fe400078e48ff */
[----:B------:R-:W3:Y:S02]  /*00e0*/  LDC.64 R4, c[0x0][0x240] ;  /* 0x00009000ff047b82 */ /* 0x000ee40000000a00 */
[----:B------:R-:W-:-:S02]  /*00f0*/  LEA.HI R0, R3, R30, RZ, 0xa ;  /* 0x0000001e03007211 */ /* 0x000fc400078f50ff */
[----:B------:R-:W-:Y:S02]  /*0100*/  LEA.HI R3, R3, R30, RZ, 0xe ;  /* 0x0000001e03037211 */ /* 0x000fe400078f70ff */
[----:B------:R-:W-:Y:S02]  /*0110*/  LOP3.LUT R19, R0, 0xfffffc00, RZ, 0xc0, !PT ;  /* 0xfffffc0000137812 */ /* 0x000fe400078ec0ff */
[----:B------:R-:W-:Y:S02]  /*0120*/  SHF.R.S32.HI R3, RZ, 0xe, R3 ;  /* 0x0000000eff037819 */ /* 0x000fe40000011403 */
[----:B------:R-:W-:-:S04]  /*0130*/  IADD3 R19, R30, -R19, RZ ;  /* 0x800000131e137210 */ /* 0x000fc80007ffe0ff */
[----:B------:R-:W-:-:S04]  /*0140*/  PRMT R0, R19, 0x9910, RZ ;  /* 0x0000991013007816 */ /* 0x000fc800000000ff */
[----:B------:R-:W-:-:S04]  /*0150*/  SHF.R.S32.HI R0, RZ, 0xf, R0 ;  /* 0x0000000fff007819 */ /* 0x000fc80000011400 */
[----:B------:R-:W-:-:S04]  /*0160*/  LOP3.LUT R0, R0, 0xffff, RZ, 0xc0, !PT ;  /* 0x0000ffff00007812 */ /* 0x000fc800078ec0ff */
[----:B------:R-:W-:-:S04]  /*0170*/  LEA.HI R0, R0, R19, RZ, 0x15 ;  /* 0x0000001300007211 */ /* 0x000fc800078fa8ff */
[----:B------:R-:W-:-:S04]  /*0180*/  PRMT R0, R0, 0x9910, RZ ;  /* 0x0000991000007816 */ /* 0x000fc800000000ff */
[----:B------:R-:W-:-:S04]  /*0190*/  SHF.R.S32.HI R0, RZ, 0x5, R0 ;  /* 0x00000005ff007819 */ /* 0x000fc80000011400 */
[----:B------:R-:W-:-:S04]  /*01a0*/  PRMT R22, R0, 0x9910, RZ ;  /* 0x0000991000167816 */ /* 0x000fc800000000ff */
[----:B------:R-:W-:Y:S02]  /*01b0*/  LEA R22, R3, R22, 0x5 ;  /* 0x0000001603167211 */ /* 0x000fe400078e28ff */
[----:B------:R-:W1:Y:S03]  /*01c0*/  LDC.64 R2, c[0x0][0x260] ;  /* 0x00009800ff027b82 */ /* 0x000e660000000a00 */
[----:B--2---:R-:W-:-:S05]  /*01d0*/  IMAD.WIDE R16, R22, 0x4, R16 ;  /* 0x0000000416107825 */ /* 0x004fca00078e0210 */
[----:B------:R2:W5:Y:S01]  /*01e0*/  LDG.E.EL R18, desc[UR4][R16.64] ;  /* 0x0000000410127981 */ /* 0x000562000c2e1900 */
[----:B----4-:R-:W-:-:S04]  /*01f0*/  IMAD.WIDE R20, R22, 0x4, R20 ;  /* 0x0000000416147825 */ /* 0x010fc800078e0214 */
[----:B---3--:R-:W-:Y:S01]  /*0200*/  IMAD.WIDE R4, R30, 0x4, R4 ;  /* 0x000000041e047825 */ /* 0x008fe200078e0204 */
[----:B------:R3:W4:Y:S01]  /*0210*/  LDG.E.EL R0, desc[UR4][R20.64] ;  /* 0x0000000414007981 */ /* 0x000722000c2e1900 */
[----:B--2---:R-:W2:Y:S04]  /*0220*/  LDC.64 R16, c[0x0][0x218] ;  /* 0x00008600ff107b82 */ /* 0x004ea80000000a00 */
[----:B------:R-:W4:Y:S01]  /*0230*/  LDG.E.128 R4, desc[UR4][R4.64] ;  /* 0x0000000404047981 */ /* 0x000f22000c1e1d00 */
[----:B-----5:R-:W-:-:S04]  /*0240*/  IMAD.WIDE R8, R19, 0x4, R8 ;  /* 0x0000000413087825 */ /* 0x020fc800078e0208 */
[----:B01----:R-:W-:Y:S02]  /*0250*/  IMAD.WIDE R12, R19, 0x4, R2 ;  /* 0x00000004130c7825 */ /* 0x003fe400078e0202 */
[----:B------:R-:W0:Y:S01]  /*0260*/  LDC.64 R2, c[0x0][0x220] ;  /* 0x00008800ff027b82 */ /* 0x000e220000000a00 */
[----:B------:R-:W5:Y:S01]  /*0270*/  LDG.E.EL.128 R8, desc[UR4][R8.64] ;  /* 0x0000000408087981 */ /* 0x000f62000c2e1d00 */
[----:B------:R-:W-:-:S03]  /*0280*/  IMAD.WIDE R26, R22, 0x4, R26 ;  /* 0x00000004161a7825 */ /* 0x000fc600078e021a */
[----:B------:R-:W5:Y:S03]  /*0290*/  LDG.E.EL.128 R12, desc[UR4][R12.64] ;  /* 0x000000040c0c7981 */ /* 0x000f66000c2e1d00 */
[----:B---3--:R-:W1:Y:S01]  /*02a0*/  LDC.64 R20, c[0x0][0x230] ;  /* 0x00008c00ff147b82 */ /* 0x008e620000000a00 */
[----:B0-----:R-:W-:Y:S02]  /*02b0*/  IMAD.WIDE R22, R22, 0x4, R2 ;  /* 0x0000000416167825 */ /* 0x001fe400078e0202 */
[----:B------:R-:W3:Y:S01]  /*02c0*/  LDG.E.EL R2, desc[UR4][R26.64] ;  /* 0x000000041a027981 */ /* 0x000ee2000c2e1900 */
[----:B------:R-:W-:Y:S01]  /*02d0*/  HFMA2.MMA R3, -RZ, RZ, 0.875, 0 ;  /* 0x3b000000ff037435 */ /* 0x000fe200000001ff */
[----:B--2---:R-:W-:Y:S02]  /*02e0*/  IMAD.WIDE R16, R30, 0x4, R16 ;  /* 0x000000041e107825 */ /* 0x004fe400078e0210 */
[----:B------:R-:W2:Y:S02]  /*02f0*/  LDG.E.EL R29, desc[UR4][R22.64] ;  /* 0x00000004161d7981 */ /* 0x000ea4000c2e1900 */
[----:B-1----:R-:W-:-:S04]  /*0300*/  IMAD.WIDE R20, R19, 0x4, R20 ;  /* 0x0000000413147825 */ /* 0x002fc800078e0214 */
[----:B------:R-:W-:Y:S02]  /*0310*/  IMAD.WIDE R24, R19, 0x4, R24 ;  /* 0x0000000413187825 */ /* 0x000fe400078e0218 */
[----:B------:R-:W2:Y:S04]  /*0320*/  LDG.E.EL.128 R20, desc[UR4][R20.64] ;  /* 0x0000000414147981 */ /* 0x000ea8000c2e1d00 */
[----:B------:R-:W2:Y:S01]  /*0330*/  LDG.E.EL.128 R24, desc[UR4][R24.64] ;  /* 0x0000000418187981 */ /* 0x000ea2000c2e1d00 */
[----:B------:R-:W-:-:S03]  /*0340*/  FFMA R28, R18, R3, 9.9999997473787516356e-06 ;  /* 0x3727c5ac121c7423 */ /* 0x000fc60000000003 */
[----:B------:R-:W2:Y:S03]  /*0350*/  LDG.E.128 R16, desc[UR4][R16.64] ;  /* 0x0000000410107981 */ /* 0x000ea6000c1e1d00 */
[----:B------:R-:W0:Y:S01]  /*0360*/  MUFU.RSQ R28, R28 ;  /* 0x0000001c001c7308 */ /* 0x000e220000001400 */
[--C-:B----4-:R-:W-:Y:S01]  /*0370*/  FADD R5, R5, -R0.reuse ;  /* 0x8000000005057221 */ /* 0x110fe20000000000 */
[--C-:B------:R-:W-:Y:S01]  /*0380*/  FADD R31, R4, -R0.reuse ;  /* 0x80000000041f7221 */ /* 0x100fe20000000000 */
[----:B------:R-:W-:Y:S02]  /*0390*/  FADD R7, R7, -R0 ;  /* 0x8000000007077221 */ /* 0x000fe40000000000 */
[----:B0-----:R-:W-:-:S04]  /*03a0*/  FMUL R4, R28, R5 ;  /* 0x000000051c047220 */ /* 0x001fc80000400000 */
[----:B-----5:R-:W-:Y:S01]  /*03b0*/  FFMA R9, R9, R4, R13 ;  /* 0x0000000409097223 */ /* 0x020fe2000000000d */
[----:B------:R-:W-:Y:S01]  /*03c0*/  FADD R5, R6, -R0 ;  /* 0x8000000006057221 */ /* 0x000fe20000000000 */
[----:B---3--:R-:W-:Y:S01]  /*03d0*/  FFMA R4, R2, R3, 9.9999997473787516356e-06 ;  /* 0x3727c5ac02047423 */ /* 0x008fe20000000003 */
[----:B------:R-:W-:-:S05]  /*03e0*/  FMUL R2, R28, R7 ;  /* 0x000000071c027220 */ /* 0x000fca0000400000 */
[----:B------:R-:W0:Y:S01]  /*03f0*/  MUFU.RSQ R4, R4 ;  /* 0x0000000400047308 */ /* 0x000e220000001400 */
[----:B------:R-:W-:Y:S02]  /*0400*/  FFMA R11, R11, R2, R15 ;  /* 0x000000020b0b7223 */ /* 0x000fe4000000000f */
[----:B------:R-:W1:Y:S01]  /*0410*/  LDC.64 R2, c[0x0][0x210] ;  /* 0x00008400ff027b82 */ /* 0x000e620000000a00 */
[C---:B------:R-:W-:Y:S01]  /*0420*/  FMUL R31, R28.reuse, R31 ;  /* 0x0000001f1c1f7220 */ /* 0x040fe20000400000 */
[----:B------:R-:W-:-:S03]  /*0430*/  FMUL R5, R28, R5 ;  /* 0x000000051c057220 */ /* 0x000fc60000400000 */
[----:B------:R-:W-:Y:S01]  /*0440*/  FFMA R8, R8, R31, R12 ;  /* 0x0000001f08087223 */ /* 0x000fe2000000000c */
[----:B------:R-:W-:Y:S01]  /*0450*/  FFMA R5, R10, R5, R14 ;  /* 0x000000050a057223 */ /* 0x000fe2000000000e */
[----:B-1----:R-:W-:-:S04]  /*0460*/  IMAD.WIDE R2, R30, 0x4, R2 ;  /* 0x000000041e027825 */ /* 0x002fc800078e0202 */
[--C-:B--2---:R-:W-:Y:S01]  /*0470*/  FADD R19, R19, -R29.reuse ;  /* 0x8000001d13137221 */ /* 0x104fe20000000000 */
[--C-:B------:R-:W-:Y:S01]  /*0480*/  FADD R7, R16, -R29.reuse ;  /* 0x8000001d10077221 */ /* 0x100fe20000000000 */
[--C-:B------:R-:W-:Y:S01]  /*0490*/  FADD R17, R17, -R29.reuse ;  /* 0x8000001d11117221 */ /* 0x100fe20000000000 */
[----:B------:R-:W-:Y:S01]  /*04a0*/  FADD R29, R18, -R29 ;  /* 0x8000001d121d7221 */ /* 0x000fe20000000000 */
[C---:B0-----:R-:W-:Y:S01]  /*04b0*/  FMUL R6, R4.reuse, R19 ;  /* 0x0000001304067220 */ /* 0x041fe20000400000 */
[C---:B------:R-:W-:Y:S01]  /*04c0*/  FMUL R7, R4.reuse, R7 ;  /* 0x0000000704077220 */ /* 0x040fe20000400000 */
[C---:B------:R-:W-:Y:S01]  /*04d0*/  FMUL R0, R4.reuse, R17 ;  /* 0x0000001104007220 */ /* 0x040fe20000400000 */
[----:B------:R-:W-:Y:S01]  /*04e0*/  FMUL R29, R4, R29 ;  /* 0x0000001d041d7220 */ /* 0x000fe20000400000 */
[----:B------:R-:W-:Y:S01]  /*04f0*/  FFMA R6, R23, R6, R27 ;  /* 0x0000000617067223 */ /* 0x000fe2000000001b */
[----:B------:R-:W-:Y:S01]  /*0500*/  FFMA R7, R20, R7, R24 ;  /* 0x0000000714077223 */ /* 0x000fe20000000018 */
[----:B------:R-:W-:Y:S01]  /*0510*/  FFMA R0, R21, R0, R25 ;  /* 0x0000000015007223 */ /* 0x000fe20000000019 */
[----:B------:R-:W-:-:S02]  /*0520*/  FFMA R22, R22, R29, R26 ;  /* 0x0000001d16167223 */ /* 0x000fc4000000001a */
[----:B------:R-:W-:Y:S01]  /*0530*/  FSETP.GEU.AND P3, PT, R6, -R11, PT ;  /* 0x8000000b0600720b */ /* 0x000fe20003f6e000 */
[----:B------:R-:W-:Y:S01]  /*0540*/  FADD R6, R11, R6 ;  /* 0x000000060b067221 */ /* 0x000fe20000000000 */
[----:B------:R-:W-:Y:S01]  /*0550*/  FSETP.GEU.AND P0, PT, R7, -R8, PT ;  /* 0x800000080700720b */ /* 0x000fe20003f0e000 */
[----:B------:R-:W-:Y:S01]  /*0560*/  FADD R7, R8, R7 ;  /* 0x0000000708077221 */ /* 0x000fe20000000000 */
[----:B------:R-:W-:Y:S01]  /*0570*/  FSETP.GEU.AND P1, PT, R0, -R9, PT ;  /* 0x800000090000720b */ /* 0x000fe20003f2e000 */
[----:B------:R-:W-:Y:S01]  /*0580*/  FADD R0, R9, R0 ;  /* 0x0000000009007221 */ /* 0x000fe20000000000 */
[----:B------:R-:W-:Y:S01]  /*0590*/  FSETP.GEU.AND P2, PT, R22, -R5, PT ;  /* 0x800000051600720b */ /* 0x000fe20003f4e000 */
[----:B------:R-:W-:Y:S01]  /*05a0*/  FADD R5, R5, R22 ;  /* 0x0000001605057221 */ /* 0x000fe20000000000 */
[----:B------:R-:W-:Y:S02]  /*05b0*/  FSEL R11, R6, RZ, P3 ;  /* 0x000000ff060b7208 */ /* 0x000fe40001800000 */
[----:B------:R-:W-:-:S02]  /*05c0*/  FSEL R8, R7, RZ, P0 ;  /* 0x000000ff07087208 */ /* 0x000fc40000000000 */
[----:B------:R-:W-:Y:S02]  /*05d0*/  FSEL R9, R0, RZ, P1 ;  /* 0x000000ff00097208 */ /* 0x000fe40000800000 */
[----:B------:R-:W-:-:S05]  /*05e0*/  FSEL R10, R5, RZ, P2 ;  /* 0x000000ff050a7208 */ /* 0x000fca0001000000 */
[----:B------:R-:W-:Y:S01]  /*05f0*/  STG.E.128 desc[UR4][R2.64], R8 ;  /* 0x0000000802007986 */ /* 0x000fe2000c101d04 */
[----:B------:R-:W-:Y:S05]  /*0600*/  EXIT ;  /* 0x000000000000794d */ /* 0x000fea0003800000 */
.L_x_0:
[----:B------:R-:W-:-:S00]  /*0610*/  BRA `(.L_x_0) ;  /* 0xfffffffc00fc7947 */ /* 0x000fc0000383ffff */
[----:B------:R-:W-:-:S00]  /*0620*/  NOP ;  /* 0x0000000000007918 */ /* 0x000fc00000000000 */
        /* <DEDUP_REMOVED lines=13> */
.L_x_1:


//--------------------- .nv.global.init           --------------------------
	.section	.nv.global.init,"aw",@progbits
.nv.global.init:
	.type		_$_str,@object
	.size		_$_str,(.L_0 - _$_str)
_$_str:
        /*0000*/ 	.byte	0x5f, 0x5f, 0x43, 0x55, 0x44, 0x41, 0x5f, 0x46, 0x54, 0x5a, 0x00
.L_0:


//--------------------- .nv.constant0.triton_poi_fused_add_native_group_norm_relu_30 --------------------------
	.section	.nv.constant0.triton_poi_fused_add_native_group_norm_relu_30,"a",@progbits
	.sectionflags	@""
	.align	4
.nv.constant0.triton_poi_fused_add_native_group_norm_relu_30:
	.zero		620
